	.headerflags	@"EF_CUDA_TEXMODE_UNIFIED EF_CUDA_64BIT_ADDRESS EF_CUDA_ACCELERATORS EF_CUDA_SM90 EF_CUDA_VIRTUAL_SM(EF_CUDA_SM90)"
	.elftype	@"ET_EXEC"


//--------------------- .nv.info                  --------------------------
	.section	.nv.info,"",@"SHT_CUDA_INFO"
	.align	4


	//----- nvinfo : EIATTR_REGCOUNT
	.align		4
        /*0000*/ 	.byte	0x04, 0x2f
        /*0002*/ 	.short	(.L_3 - .L_2)
	.align		4
.L_2:
        /*0004*/ 	.word	index@(triton_poi_fused_add_div_pow_sum_0)
        /*0008*/ 	.word	0x00000017


	//----- nvinfo : EIATTR_MIN_STACK_SIZE
	.align		4
.L_3:
        /*000c*/ 	.byte	0x04, 0x12
        /*000e*/ 	.short	(.L_5 - .L_4)
	.align		4
.L_4:
        /*0010*/ 	.word	index@(triton_poi_fused_add_div_pow_sum_0)
        /*0014*/ 	.word	0x00000000


	//----- nvinfo : EIATTR_FRAME_SIZE
	.align		4
.L_5:
        /*0018*/ 	.byte	0x04, 0x11
        /*001a*/ 	.short	(.L_7 - .L_6)
	.align		4
.L_6:
        /*001c*/ 	.word	index@(triton_poi_fused_add_div_pow_sum_0)
        /*0020*/ 	.word	0x00000000


	//----- nvinfo : EIATTR_MIN_STACK_SIZE
	.align		4
.L_7:
        /*0024*/ 	.byte	0x04, 0x12
        /*0026*/ 	.short	(.L_9 - .L_8)
	.align		4
.L_8:
        /*0028*/ 	.word	index@(triton_poi_fused_add_div_pow_sum_0)
        /*002c*/ 	.word	0x00000000
.L_9:


//--------------------- .nv.info.triton_poi_fused_add_div_pow_sum_0 --------------------------
	.section	.nv.info.triton_poi_fused_add_div_pow_sum_0,"",@"SHT_CUDA_INFO"
	.sectionflags	@""
	.align	4


	//----- nvinfo : EIATTR_CUDA_API_VERSION
	.align		4
        /*0000*/ 	.byte	0x04, 0x37
        /*0002*/ 	.short	(.L_11 - .L_10)
.L_10:
        /*0004*/ 	.word	0x0000007c


	//----- nvinfo : EIATTR_KPARAM_INFO
	.align		4
.L_11:
        /*0008*/ 	.byte	0x04, 0x17
        /*000a*/ 	.short	(.L_13 - .L_12)
.L_12:
        /*000c*/ 	.word	0x00000000
        /*0010*/ 	.short	0x0003
        /*0012*/ 	.short	0x0014
        /*0014*/ 	.byte	0x00, 0xf0, 0x11, 0x00


	//----- nvinfo : EIATTR_KPARAM_INFO
	.align		4
.L_13:
        /*0018*/ 	.byte	0x04, 0x17
        /*001a*/ 	.short	(.L_15 - .L_14)
.L_14:
        /*001c*/ 	.word	0x00000000
        /*0020*/ 	.short	0x0002
        /*0022*/ 	.short	0x0010
        /*0024*/ 	.byte	0x00, 0xf0, 0x11, 0x00


	//----- nvinfo : EIATTR_KPARAM_INFO
	.align		4
.L_15:
        /*0028*/ 	.byte	0x04, 0x17
        /*002a*/ 	.short	(.L_17 - .L_16)
.L_16:
        /*002c*/ 	.word	0x00000000
        /*0030*/ 	.short	0x0001
        /*0032*/ 	.short	0x0008
        /*0034*/ 	.byte	0x00, 0xf4, 0x21, 0x00


	//----- nvinfo : EIATTR_KPARAM_INFO
	.align		4
.L_17:
        /*0038*/ 	.byte	0x04, 0x17
        /*003a*/ 	.short	(.L_19 - .L_18)
.L_18:
        /*003c*/ 	.word	0x00000000
        /*0040*/ 	.short	0x0000
        /*0042*/ 	.short	0x0000
        /*0044*/ 	.byte	0x00, 0xf4, 0x21, 0x00


	//----- nvinfo : EIATTR_SPARSE_MMA_MASK
	.align		4
.L_19:
        /*0048*/ 	.byte	0x03, 0x50
        /*004a*/ 	.short	0x0000


	//----- nvinfo : EIATTR_MAXREG_COUNT
	.align		4
        /*004c*/ 	.byte	0x03, 0x1b
        /*004e*/ 	.short	0x00ff


	//----- nvinfo : EIATTR_EXIT_INSTR_OFFSETS
	.align		4
        /*0050*/ 	.byte	0x04, 0x1c
        /*0052*/ 	.short	(.L_21 - .L_20)


	//   ....[0]....
.L_20:
        /*0054*/ 	.word	0x00000450


	//   ....[1]....
        /*0058*/ 	.word	0x000004b0


	//----- nvinfo : EIATTR_REQNTID
	.align		4
.L_21:
        /*005c*/ 	.byte	0x04, 0x10
        /*005e*/ 	.short	(.L_23 - .L_22)
.L_22:
        /*0060*/ 	.word	0x00000080
        /*0064*/ 	.word	0x00000001
        /*0068*/ 	.word	0x00000001


	//----- nvinfo : EIATTR_CBANK_PARAM_SIZE
	.align		4
.L_23:
        /*006c*/ 	.byte	0x03, 0x19
        /*006e*/ 	.short	0x0018


	//----- nvinfo : EIATTR_PARAM_CBANK
	.align		4
        /*0070*/ 	.byte	0x04, 0x0a
        /*0072*/ 	.short	(.L_25 - .L_24)
	.align		4
.L_24:
        /*0074*/ 	.word	index@(.nv.constant0.triton_poi_fused_add_div_pow_sum_0)
        /*0078*/ 	.short	0x0210
        /*007a*/ 	.short	0x0018


	//----- nvinfo : EIATTR_SW_WAR
	.align		4
.L_25:
        /*007c*/ 	.byte	0x04, 0x36
        /*007e*/ 	.short	(.L_27 - .L_26)
.L_26:
        /*0080*/ 	.word	0x00000008
.L_27:


//--------------------- .nv.callgraph             --------------------------
	.section	.nv.callgraph,"",@"SHT_CUDA_CALLGRAPH"
	.align	4
	.sectionentsize	8
	.align		4
        /*0000*/ 	.word	0x00000000
	.align		4
        /*0004*/ 	.word	0xffffffff
	.align		4
        /*0008*/ 	.word	0x00000000
	.align		4
        /*000c*/ 	.word	0xfffffffe
	.align		4
        /*0010*/ 	.word	0x00000000
	.align		4
        /*0014*/ 	.word	0xfffffffd
	.align		4
        /*0018*/ 	.word	0x00000000
	.align		4
        /*001c*/ 	.word	0xfffffffc


//--------------------- .nv.constant4             --------------------------
	.section	.nv.constant4,"a",@progbits
	.align	8
	.align		8
.nv.constant4:
        /*0000*/ 	.dword	_$_str
	.align		8
        /*0008*/ 	.dword	_$_str_$_2


//--------------------- .text.triton_poi_fused_add_div_pow_sum_0 --------------------------
	.section	.text.triton_poi_fused_add_div_pow_sum_0,"ax",@progbits
	.sectionflags	@"SHF_BARRIERS=1"
	.align	128
        .global         triton_poi_fused_add_div_pow_sum_0
        .type           triton_poi_fused_add_div_pow_sum_0,@function
        .size           triton_poi_fused_add_div_pow_sum_0,(.L_x_1 - triton_poi_fused_add_div_pow_sum_0)
        .other          triton_poi_fused_add_div_pow_sum_0,@"STO_CUDA_ENTRY STV_DEFAULT"
triton_poi_fused_add_div_pow_sum_0:
.text.triton_poi_fused_add_div_pow_sum_0:
[----:B------:R-:W0:Y:S01]  /*0000*/  LDC R1, c[0x0][0x28] ;  /* 0x00000a00ff017b82 */ /* 0x000e220000000800 */
[----:B------:R-:W1:Y:S07]  /*0010*/  S2R R0, SR_CTAID.Y ;  /* 0x0000000000007919 */ /* 0x000e6e0000002600 */
[----:B------:R-:W2:Y:S01]  /*0020*/  LDC.64 R2, c[0x0][0x210] ;  /* 0x00008400ff027b82 */ /* 0x000ea20000000a00 */
[----:B------:R-:W-:Y:S01]  /*0030*/  ULDC.64 UR6, c[0x0][0x208] ;  /* 0x0000820000067ab9 */ /* 0x000fe20000000a00 */
[----:B------:R-:W3:Y:S01]  /*0040*/  S2R R5, SR_TID.X ;  /* 0x0000000000057919 */ /* 0x000ee20000002100 */
[----:B-1----:R-:W-:-:S05]  /*0050*/  IMAD.SHL.U32 R0, R0, 0x20, RZ ;  /* 0x0000002000007824 */ /* 0x002fca00078e00ff */
[----:B---3--:R-:W-:-:S04]  /*0060*/  LOP3.LUT R4, R0, 0x1f, R5, 0xf8, !PT ;  /* 0x0000001f00047812 */ /* 0x008fc800078ef805 */
[----:B------:R-:W-:Y:S02]  /*0070*/  SHF.R.S32.HI R7, RZ, 0x1f, R4 ;  /* 0x0000001fff077819 */ /* 0x000fe40000011404 */
[----:B------:R-:W-:Y:S02]  /*0080*/  ISETP.GE.AND P0, PT, R4, 0x40, PT ;  /* 0x000000400400780c */ /* 0x000fe40003f06270 */
[----:B------:R-:W-:-:S04]  /*0090*/  LEA.HI R7, R7, R4, RZ, 0x4 ;  /* 0x0000000407077211 */ /* 0x000fc800078f20ff */
[C---:B------:R-:W-:Y:S01]  /*00a0*/  LOP3.LUT R8, R7.reuse, 0xfffffff0, RZ, 0xc0, !PT ;  /* 0xfffffff007087812 */ /* 0x040fe200078ec0ff */
[----:B------:R-:W-:-:S05]  /*00b0*/  IMAD.SHL.U32 R6, R7, 0x4, RZ ;  /* 0x0000000407067824 */ /* 0x000fca00078e00ff */
[----:B------:R-:W-:-:S04]  /*00c0*/  LOP3.LUT R7, R6, 0xffffffc0, RZ, 0xc0, !PT ;  /* 0xffffffc006077812 */ /* 0x000fc800078ec0ff */
[----:B------:R-:W-:Y:S02]  /*00d0*/  IADD3 R17, R7, R4, -R8 ;  /* 0x0000000407117210 */ /* 0x000fe40007ffe808 */
[----:B------:R-:W-:-:S03]  /*00e0*/  CS2R R6, SRZ ;  /* 0x0000000000067805 */ /* 0x000fc6000001ff00 */
[C---:B------:R-:W-:Y:S02]  /*00f0*/  VIADD R11, R17.reuse, 0x10 ;  /* 0x00000010110b7836 */ /* 0x040fe40000000000 */
[----:B------:R-:W-:Y:S02]  /*0100*/  VIADD R13, R17, 0x20 ;  /* 0x00000020110d7836 */ /* 0x000fe40000000000 */
[----:B--2---:R-:W-:Y:S01]  /*0110*/  IMAD.WIDE R10, R11, 0x4, R2 ;  /* 0x000000040b0a7825 */ /* 0x004fe200078e0202 */
[----:B------:R-:W-:-:S03]  /*0120*/  CS2R R18, SRZ ;  /* 0x0000000000127805 */ /* 0x000fc6000001ff00 */
[--C-:B------:R-:W-:Y:S01]  /*0130*/  IMAD.WIDE R8, R17, 0x4, R2.reuse ;  /* 0x0000000411087825 */ /* 0x100fe200078e0202 */
[----:B------:R1:W2:Y:S01]  /*0140*/  @!P0 LDG.E.EL R6, desc[UR6][R10.64] ;  /* 0x000000060a068981 */ /* 0x0002a2000c2e1900 */
[----:B------:R-:W-:Y:S02]  /*0150*/  IADD3 R15, R17, 0x30, RZ ;  /* 0x00000030110f7810 */ /* 0x000fe40007ffe0ff */
[--C-:B------:R-:W-:Y:S01]  /*0160*/  IMAD.WIDE R12, R13, 0x4, R2.reuse ;  /* 0x000000040d0c7825 */ /* 0x100fe200078e0202 */
[----:B------:R3:W4:Y:S03]  /*0170*/  @!P0 LDG.E.EL R7, desc[UR6][R8.64] ;  /* 0x0000000608078981 */ /* 0x000726000c2e1900 */
[----:B------:R-:W-:Y:S01]  /*0180*/  IMAD.WIDE R14, R15, 0x4, R2 ;  /* 0x000000040f0e7825 */ /* 0x000fe200078e0202 */
[----:B------:R-:W5:Y:S01]  /*0190*/  @!P0 LDG.E.EL R18, desc[UR6][R12.64] ;  /* 0x000000060c128981 */ /* 0x000f62000c2e1900 */
[----:B------:R-:W3:Y:S03]  /*01a0*/  S2R R16, SR_CTAID.X ;  /* 0x0000000000107919 */ /* 0x000ee60000002500 */
[----:B------:R-:W5:Y:S01]  /*01b0*/  @!P0 LDG.E.EL R19, desc[UR6][R14.64] ;  /* 0x000000060e138981 */ /* 0x000f62000c2e1900 */
[----:B------:R-:W-:-:S04]  /*01c0*/  SHF.R.U32.HI R20, RZ, 0x5, R5 ;  /* 0x00000005ff147819 */ /* 0x000fc80000011605 */
[----:B-1----:R-:W-:Y:S01]  /*01d0*/  SGXT.U32 R11, R20, 0x2 ;  /* 0x00000002140b781a */ /* 0x002fe20000000000 */
[----:B---3--:R-:W-:Y:S02]  /*01e0*/  IMAD.MOV.U32 R9, RZ, RZ, RZ ;  /* 0x000000ffff097224 */ /* 0x008fe400078e00ff */
[----:B0-----:R-:W-:-:S05]  /*01f0*/  IMAD.SHL.U32 R10, R16, 0x4, RZ ;  /* 0x00000004100a7824 */ /* 0x001fca00078e00ff */
[----:B------:R-:W-:-:S04]  /*0200*/  LOP3.LUT R16, R10, R11, RZ, 0xfc, !PT ;  /* 0x0000000b0a107212 */ /* 0x000fc800078efcff */
[----:B------:R-:W-:-:S04]  /*0210*/  ISETP.GE.AND P0, PT, R16, 0x4, PT ;  /* 0x000000041000780c */ /* 0x000fc80003f06270 */
[----:B------:R-:W-:Y:S01]  /*0220*/  ISETP.LT.AND P0, PT, R4, 0x40, !P0 ;  /* 0x000000400400780c */ /* 0x000fe20004701270 */
[----:B------:R-:W-:-:S04]  /*0230*/  IMAD R17, R16, 0x10, R17 ;  /* 0x0000001010117824 */ /* 0x000fc800078e0211 */
[----:B------:R-:W-:-:S08]  /*0240*/  IMAD.WIDE R2, R17, 0x4, R2 ;  /* 0x0000000411027825 */ /* 0x000fd000078e0202 */
[----:B------:R0:W3:Y:S01]  /*0250*/  @P0 LDG.E.EL R9, desc[UR6][R2.64] ;  /* 0x0000000602090981 */ /* 0x0000e2000c2e1900 */
[----:B------:R-:W1:Y:S01]  /*0260*/  S2UR UR5, SR_CgaCtaId ;  /* 0x00000000000579c3 */ /* 0x000e620000008800 */
[----:B------:R-:W-:Y:S01]  /*0270*/  UMOV UR4, 0x400 ;  /* 0x0000040000047882 */ /* 0x000fe20000000000 */
[----:B------:R-:W-:Y:S02]  /*0280*/  LOP3.LUT R10, R10, 0x3, R5, 0xf8, !PT ;  /* 0x000000030a0a7812 */ /* 0x000fe400078ef805 */
[----:B0-----:R-:W-:Y:S01]  /*0290*/  SHF.R.U32.HI R3, RZ, 0x2, R5 ;  /* 0x00000002ff037819 */ /* 0x001fe20000011605 */
[----:B-1----:R-:W-:-:S03]  /*02a0*/  UPRMT UR4, UR5, 0x654, UR4 ;  /* 0x0000065405047896 */ /* 0x002fc60008000004 */
[----:B------:R-:W-:Y:S01]  /*02b0*/  SGXT.U32 R3, R3, 0x5 ;  /* 0x000000050303781a */ /* 0x000fe20000000000 */
[----:B--2---:R-:W-:-:S04]  /*02c0*/  FMUL R6, R6, R6 ;  /* 0x0000000606067220 */ /* 0x004fc80000400000 */
[----:B----4-:R-:W-:-:S04]  /*02d0*/  FFMA R7, R7, R7, R6 ;  /* 0x0000000707077223 */ /* 0x010fc80000000006 */
[----:B-----5:R-:W-:-:S04]  /*02e0*/  FFMA R18, R18, R18, R7 ;  /* 0x0000001212127223 */ /* 0x020fc80000000007 */
[----:B------:R-:W-:-:S06]  /*02f0*/  FFMA R18, R19, R19, R18 ;  /* 0x0000001313127223 */ /* 0x000fcc0000000012 */
[----:B------:R-:W0:Y:S02]  /*0300*/  MUFU.SQRT R18, R18 ;  /* 0x0000001200127308 */ /* 0x000e240000002000 */
[----:B0-----:R-:W-:-:S05]  /*0310*/  FADD R4, R18, 1.0000000116860974231e-07 ;  /* 0x33d6bf9512047421 */ /* 0x001fca0000000000 */
[----:B------:R-:W-:Y:S02]  /*0320*/  FSETP.GT.AND P0, PT, R4, 8.50705917302346158658e+37, PT ;  /* 0x7e8000000400780b */ /* 0x000fe40003f04000 */
[----:B------:R-:W-:-:S11]  /*0330*/  SHF.L.U32 R6, R5, 0x2, RZ ;  /* 0x0000000205067819 */ /* 0x000fd600000006ff */
[----:B------:R-:W-:-:S06]  /*0340*/  @P0 FMUL R4, R4, 0.25 ;  /* 0x3e80000004040820 */ /* 0x000fcc0000400000 */
[----:B------:R-:W0:Y:S01]  /*0350*/  MUFU.RCP R4, R4 ;  /* 0x0000000400047308 */ /* 0x000e220000001000 */
[----:B------:R-:W-:-:S04]  /*0360*/  LOP3.LUT R6, R6, 0x7c, RZ, 0xc0, !PT ;  /* 0x0000007c06067812 */ /* 0x000fc800078ec0ff */
[C---:B------:R-:W-:Y:S01]  /*0370*/  LOP3.LUT R11, R6.reuse, R11, RZ, 0xfc, !PT ;  /* 0x0000000b060b7212 */ /* 0x040fe200078efcff */
[----:B------:R-:W-:Y:S02]  /*0380*/  VIADD R6, R6, UR4 ;  /* 0x0000000406067c36 */ /* 0x000fe40008000000 */
[----:B---3--:R-:W-:Y:S02]  /*0390*/  @P0 FMUL R9, R9, 0.25 ;  /* 0x3e80000009090820 */ /* 0x008fe40000400000 */
[----:B------:R-:W-:Y:S02]  /*03a0*/  IMAD R11, R11, 0x4, R6 ;  /* 0x000000040b0b7824 */ /* 0x000fe400078e0206 */
[----:B0-----:R-:W-:-:S05]  /*03b0*/  FMUL R4, R4, R9 ;  /* 0x0000000904047220 */ /* 0x001fca0000400000 */
[----:B------:R0:W-:Y:S01]  /*03c0*/  STS [R11], R4 ;  /* 0x000000040b007388 */ /* 0x0001e20000000800 */
[----:B------:R-:W-:Y:S01]  /*03d0*/  LOP3.LUT R7, R0, R3, RZ, 0xfc, !PT ;  /* 0x0000000300077212 */ /* 0x000fe200078efcff */
[----:B------:R-:W-:Y:S01]  /*03e0*/  BAR.SYNC.DEFER_BLOCKING 0x0 ;  /* 0x0000000000007b1d */ /* 0x000fe20000010000 */
[----:B------:R-:W-:-:S04]  /*03f0*/  ISETP.GE.AND P0, PT, R10, 0x4, PT ;  /* 0x000000040a00780c */ /* 0x000fc80003f06270 */
[----:B------:R-:W-:Y:S02]  /*0400*/  ISETP.LT.AND P0, PT, R7, 0x40, !P0 ;  /* 0x000000400700780c */ /* 0x000fe40004701270 */
[C---:B------:R-:W-:Y:S02]  /*0410*/  LOP3.LUT R0, R5.reuse, 0x7c, RZ, 0xc0, !PT ;  /* 0x0000007c05007812 */ /* 0x040fe400078ec0ff */
[----:B------:R-:W-:-:S03]  /*0420*/  LOP3.LUT R5, R5, 0x7f, RZ, 0xc0, !PT ;  /* 0x0000007f05057812 */ /* 0x000fc600078ec0ff */
[----:B------:R-:W-:-:S05]  /*0430*/  VIADD R0, R0, UR4 ;  /* 0x0000000400007c36 */ /* 0x000fca0008000000 */
[----:B------:R-:W-:Y:S01]  /*0440*/  LEA R0, R5, R0, 0x2 ;  /* 0x0000000005007211 */ /* 0x000fe200078e10ff */
[----:B0-----:R-:W-:Y:S06]  /*0450*/  @!P0 EXIT ;  /* 0x000000000000894d */ /* 0x001fec0003800000 */
[----:B------:R-:W0:Y:S01]  /*0460*/  LDS R5, [R0] ;  /* 0x0000000000057984 */ /* 0x000e220000000800 */
[----:B------:R-:W1:Y:S01]  /*0470*/  LDC.64 R2, c[0x0][0x218] ;  /* 0x00008600ff027b82 */ /* 0x000e620000000a00 */
[----:B------:R-:W-:-:S04]  /*0480*/  IMAD R7, R7, 0x4, R10 ;  /* 0x0000000407077824 */ /* 0x000fc800078e020a */
[----:B-1----:R-:W-:-:S05]  /*0490*/  IMAD.WIDE R2, R7, 0x4, R2 ;  /* 0x0000000407027825 */ /* 0x002fca00078e0202 */
[----:B0-----:R-:W-:Y:S01]  /*04a0*/  STG.E desc[UR6][R2.64], R5 ;  /* 0x0000000502007986 */ /* 0x001fe2000c101906 */
[----:B------:R-:W-:Y:S05]  /*04b0*/  EXIT ;  /* 0x000000000000794d */ /* 0x000fea0003800000 */
.L_x_0:
[----:B------:R-:W-:-:S00]  /*04c0*/  BRA `(.L_x_0) ;  /* 0xfffffffc00fc7947 */ /* 0x000fc0000383ffff */
[----:B------:R-:W-:-:S00]  /*04d0*/  NOP ;  /* 0x0000000000007918 */ /* 0x000fc00000000000 */
        /* <DEDUP_REMOVED lines=10> */
.L_x_1:


//--------------------- .nv.global.init           --------------------------
	.section	.nv.global.init,"aw",@progbits
.nv.global.init:
	.type		_$_str,@object
	.size		_$_str,(_$_str_$_2 - _$_str)
_$_str:
        /*0000*/ 	.byte	0x5f, 0x5f, 0x43, 0x55, 0x44, 0x41, 0x5f, 0x46, 0x54, 0x5a, 0x00
	.type		_$_str_$_2,@object
	.size		_$_str_$_2,(.L_1 - _$_str_$_2)
_$_str_$_2:
        /*000b*/ 	.byte	0x5f, 0x5f, 0x43, 0x55, 0x44, 0x41, 0x5f, 0x50, 0x52, 0x45, 0x43, 0x5f, 0x53, 0x51, 0x52, 0x54
        /*001b*/ 	.byte	0x00
.L_1:


//--------------------- .nv.shared.triton_poi_fused_add_div_pow_sum_0 --------------------------
	.section	.nv.shared.triton_poi_fused_add_div_pow_sum_0,"aw",@nobits
	.sectionflags	@""
	.align	16
	.zero		1024


//--------------------- .nv.constant0.triton_poi_fused_add_div_pow_sum_0 --------------------------
	.section	.nv.constant0.triton_poi_fused_add_div_pow_sum_0,"a",@progbits
	.sectionflags	@""
	.align	4
.nv.constant0.triton_poi_fused_add_div_pow_sum_0:
	.zero		552
